//
// Generated by NVIDIA NVVM Compiler
//
// Compiler Build ID: CL-36424714
// Cuda compilation tools, release 13.0, V13.0.88
// Based on NVVM 20.0.0
//

.version 9.0
.target sm_100
.address_size 64

	// .globl	linear_regression_sub_update

.visible .entry linear_regression_sub_update(
	.param .u64 .ptr .align 1 linear_regression_sub_update_param_0,
	.param .u64 .ptr .align 1 linear_regression_sub_update_param_1,
	.param .u64 .ptr .align 1 linear_regression_sub_update_param_2,
	.param .u64 .ptr .align 1 linear_regression_sub_update_param_3,
	.param .u64 .ptr .align 1 linear_regression_sub_update_param_4,
	.param .u64 .ptr .align 1 linear_regression_sub_update_param_5
)
{
	.reg .b32 	%r<4>;
	.reg .b64 	%rd<19>;
	.reg .b64 	%fd<18>;

	ld.param.u64 	%rd1, [linear_regression_sub_update_param_0];
	ld.param.u64 	%rd2, [linear_regression_sub_update_param_1];
	ld.param.u64 	%rd3, [linear_regression_sub_update_param_2];
	ld.param.u64 	%rd4, [linear_regression_sub_update_param_3];
	ld.param.u64 	%rd5, [linear_regression_sub_update_param_4];
	ld.param.u64 	%rd6, [linear_regression_sub_update_param_5];
	cvta.to.global.u64 	%rd7, %rd6;
	cvta.to.global.u64 	%rd8, %rd5;
	cvta.to.global.u64 	%rd9, %rd4;
	cvta.to.global.u64 	%rd10, %rd3;
	cvta.to.global.u64 	%rd11, %rd2;
	cvta.to.global.u64 	%rd12, %rd1;
	ld.global.f64 	%fd1, [%rd12];
	ld.global.f64 	%fd2, [%rd11];
	mov.u32 	%r1, %ctaid.x;
	mul.wide.u32 	%rd13, %r1, 8;
	add.s64 	%rd14, %rd10, %rd13;
	ld.global.f64 	%fd3, [%rd14];
	fma.rn.f64 	%fd4, %fd2, %fd3, %fd1;
	add.s64 	%rd15, %rd9, %rd13;
	ld.global.f64 	%fd5, [%rd15];
	sub.f64 	%fd6, %fd4, %fd5;
	mul.f64 	%fd7, %fd6, 0d3F847AE147AE147B;
	sub.f64 	%fd8, %fd1, %fd7;
	cvt.rzi.s32.f64 	%r2, %fd8;
	mul.wide.u32 	%rd16, %r1, 4;
	add.s64 	%rd17, %rd8, %rd16;
	st.global.u32 	[%rd17], %r2;
	ld.global.f64 	%fd9, [%rd11];
	ld.global.f64 	%fd10, [%rd12];
	ld.global.f64 	%fd11, [%rd14];
	fma.rn.f64 	%fd12, %fd9, %fd11, %fd10;
	ld.global.f64 	%fd13, [%rd15];
	sub.f64 	%fd14, %fd12, %fd13;
	mul.f64 	%fd15, %fd11, %fd14;
	mul.f64 	%fd16, %fd15, 0d3F847AE147AE147B;
	sub.f64 	%fd17, %fd9, %fd16;
	cvt.rzi.s32.f64 	%r3, %fd17;
	add.s64 	%rd18, %rd7, %rd16;
	st.global.u32 	[%rd18], %r3;
	bar.sync 	0;
	ret;

}


// ===== COMPILED SASS (sm_100) =====

	.target	sm_100

	.elftype	@"ET_EXEC"


//--------------------- .note.nv.tkinfo           --------------------------
	.section	.note.nv.tkinfo,"",@"SHT_NOTE"
	.sectionflags	@"SHF_NOTE_NV_TKINFO"
	.tkinfo
        /*0018*/ 	.word	0x00000002
        /*0030*/ 	.string	""
        /*0030*/ 	.string	"ptxas"
        /*0030*/ 	.string	"Cuda compilation tools, release 13.0, V13.0.88"
        /*0030*/ 	.string	"Build cuda_13.0.r13.0/compiler.36424714_0"
        /*0030*/ 	.string	"-arch sm_100 -m 64 "



//--------------------- .note.nv.cuinfo           --------------------------
	.section	.note.nv.cuinfo,"",@"SHT_NOTE"
	.sectionflags	@"SHF_NOTE_NV_CUINFO"
        /*0018*/ 	.short	0x0002
        /*001a*/ 	.short	0x0064
        /*001c*/ 	.short	0x0082
	.zero		2


//--------------------- .nv.info                  --------------------------
	.section	.nv.info,"",@"SHT_CUDA_INFO"
	.align	4


	//----- nvinfo : EIATTR_REGCOUNT
	.align		4
        /*0000*/ 	.byte	0x04, 0x2f
        /*0002*/ 	.short	(.L_1 - .L_0)
	.align		4
.L_0:
        /*0004*/ 	.word	index@(linear_regression_sub_update)
        /*0008*/ 	.word	0x00000014


	//----- nvinfo : EIATTR_FRAME_SIZE
	.align		4
.L_1:
        /*000c*/ 	.byte	0x04, 0x11
        /*000e*/ 	.short	(.L_3 - .L_2)
	.align		4
.L_2:
        /*0010*/ 	.word	index@(linear_regression_sub_update)
        /*0014*/ 	.word	0x00000000


	//----- nvinfo : EIATTR_MIN_STACK_SIZE
	.align		4
.L_3:
        /*0018*/ 	.byte	0x04, 0x12
        /*001a*/ 	.short	(.L_5 - .L_4)
	.align		4
.L_4:
        /*001c*/ 	.word	index@(linear_regression_sub_update)
        /*0020*/ 	.word	0x00000000
.L_5:


//--------------------- .nv.compat                --------------------------
	.section	.nv.compat,"",@"SHT_CUDA_COMPAT_INFO"
	.align	4
        /*0000*/ 	.byte	0x02, 0x09, 0x00, 0x00, 0x02, 0x02, 0x01, 0x00, 0x02, 0x05, 0x05, 0x00, 0x03, 0x07, 0x01, 0x01
        /*0010*/ 	.byte	0x02, 0x03, 0x00, 0x00, 0x02, 0x06, 0x01, 0x00, 0x04, 0x0b, 0x08, 0x00, 0x01, 0x00, 0x00, 0x00
        /*0020*/ 	.byte	0x00, 0x00, 0x00, 0x00


//--------------------- .nv.info.linear_regression_sub_update --------------------------
	.section	.nv.info.linear_regression_sub_update,"",@"SHT_CUDA_INFO"
	.sectionflags	@""
	.align	4


	//----- nvinfo : EIATTR_CUDA_API_VERSION
	.align		4
        /*0000*/ 	.byte	0x04, 0x37
        /*0002*/ 	.short	(.L_7 - .L_6)
.L_6:
        /*0004*/ 	.word	0x00000082


	//----- nvinfo : EIATTR_KPARAM_INFO
	.align		4
.L_7:
        /*0008*/ 	.byte	0x04, 0x17
        /*000a*/ 	.short	(.L_9 - .L_8)
.L_8:
        /*000c*/ 	.word	0x00000000
        /*0010*/ 	.short	0x0005
        /*0012*/ 	.short	0x0028
        /*0014*/ 	.byte	0x00, 0xf5, 0x21, 0x00


	//----- nvinfo : EIATTR_KPARAM_INFO
	.align		4
.L_9:
        /*0018*/ 	.byte	0x04, 0x17
        /*001a*/ 	.short	(.L_11 - .L_10)
.L_10:
        /*001c*/ 	.word	0x00000000
        /*0020*/ 	.short	0x0004
        /*0022*/ 	.short	0x0020
        /*0024*/ 	.byte	0x00, 0xf5, 0x21, 0x00


	//----- nvinfo : EIATTR_KPARAM_INFO
	.align		4
.L_11:
        /*0028*/ 	.byte	0x04, 0x17
        /*002a*/ 	.short	(.L_13 - .L_12)
.L_12:
        /*002c*/ 	.word	0x00000000
        /*0030*/ 	.short	0x0003
        /*0032*/ 	.short	0x0018
        /*0034*/ 	.byte	0x00, 0xf5, 0x21, 0x00


	//----- nvinfo : EIATTR_KPARAM_INFO
	.align		4
.L_13:
        /*0038*/ 	.byte	0x04, 0x17
        /*003a*/ 	.short	(.L_15 - .L_14)
.L_14:
        /*003c*/ 	.word	0x00000000
        /*0040*/ 	.short	0x0002
        /*0042*/ 	.short	0x0010
        /*0044*/ 	.byte	0x00, 0xf5, 0x21, 0x00


	//----- nvinfo : EIATTR_KPARAM_INFO
	.align		4
.L_15:
        /*0048*/ 	.byte	0x04, 0x17
        /*004a*/ 	.short	(.L_17 - .L_16)
.L_16:
        /*004c*/ 	.word	0x00000000
        /*0050*/ 	.short	0x0001
        /*0052*/ 	.short	0x0008
        /*0054*/ 	.byte	0x00, 0xf5, 0x21, 0x00


	//----- nvinfo : EIATTR_KPARAM_INFO
	.align		4
.L_17:
        /*0058*/ 	.byte	0x04, 0x17
        /*005a*/ 	.short	(.L_19 - .L_18)
.L_18:
        /*005c*/ 	.word	0x00000000
        /*0060*/ 	.short	0x0000
        /*0062*/ 	.short	0x0000
        /*0064*/ 	.byte	0x00, 0xf5, 0x21, 0x00


	//----- nvinfo : EIATTR_SPARSE_MMA_MASK
	.align		4
.L_19:
        /*0068*/ 	.byte	0x03, 0x50
        /*006a*/ 	.short	0x0000


	//----- nvinfo : EIATTR_MAXREG_COUNT
	.align		4
        /*006c*/ 	.byte	0x03, 0x1b
        /*006e*/ 	.short	0x00ff


	//----- nvinfo : EIATTR_NUM_BARRIERS
	.align		4
        /*0070*/ 	.byte	0x02, 0x4c
        /*0072*/ 	.byte	0x01
	.zero		1


	//----- nvinfo : EIATTR_MERCURY_ISA_VERSION
	.align		4
        /*0074*/ 	.byte	0x03, 0x5f
        /*0076*/ 	.short	0x0101


	//----- nvinfo : EIATTR_VRC_CTA_INIT_COUNT
	.align		4
        /*0078*/ 	.byte	0x02, 0x4a
	.zero		1
	.zero		1


	//----- nvinfo : EIATTR_EXIT_INSTR_OFFSETS
	.align		4
        /*007c*/ 	.byte	0x04, 0x1c
        /*007e*/ 	.short	(.L_21 - .L_20)


	//   ....[0]....
.L_20:
        /*0080*/ 	.word	0x00000230


	//----- nvinfo : EIATTR_CBANK_PARAM_SIZE
	.align		4
.L_21:
        /*0084*/ 	.byte	0x03, 0x19
        /*0086*/ 	.short	0x0030


	//----- nvinfo : EIATTR_PARAM_CBANK
	.align		4
        /*0088*/ 	.byte	0x04, 0x0a
        /*008a*/ 	.short	(.L_23 - .L_22)
	.align		4
.L_22:
        /*008c*/ 	.word	index@(.nv.constant0.linear_regression_sub_update)
        /*0090*/ 	.short	0x0380
        /*0092*/ 	.short	0x0030


	//----- nvinfo : EIATTR_SW_WAR
	.align		4
.L_23:
        /*0094*/ 	.byte	0x04, 0x36
        /*0096*/ 	.short	(.L_25 - .L_24)
.L_24:
        /*0098*/ 	.word	0x00000008
.L_25:


//--------------------- .nv.callgraph             --------------------------
	.section	.nv.callgraph,"",@"SHT_CUDA_CALLGRAPH"
	.align	4
	.sectionentsize	8
	.align		4
        /*0000*/ 	.word	0x00000000
	.align		4
        /*0004*/ 	.word	0xffffffff
	.align		4
        /*0008*/ 	.word	0x00000000
	.align		4
        /*000c*/ 	.word	0xfffffffe
	.align		4
        /*0010*/ 	.word	0x00000000
	.align		4
        /*0014*/ 	.word	0xfffffffd
	.align		4
        /*0018*/ 	.word	0x00000000
	.align		4
        /*001c*/ 	.word	0xfffffffc


//--------------------- .text.linear_regression_sub_update --------------------------
	.section	.text.linear_regression_sub_update,"ax",@progbits
	.align	128
        .global         linear_regression_sub_update
        .type           linear_regression_sub_update,@function
        .size           linear_regression_sub_update,(.L_x_1 - linear_regression_sub_update)
        .other          linear_regression_sub_update,@"STO_CUDA_ENTRY STV_DEFAULT"
linear_regression_sub_update:
.text.linear_regression_sub_update:
[----:B------:R-:W-:Y:S01]  /*0000*/  LDC R1, c[0x0][0x37c] ;  /* 0x0000df00ff017b82 */ /* 0x000fe20000000800 */
[----:B------:R-:W0:Y:S07]  /*0010*/  S2R R0, SR_CTAID.X ;  /* 0x0000000000007919 */ /* 0x000e2e0000002500 */
[----:B------:R-:W0:Y:S01]  /*0020*/  LDC.64 R4, c[0x0][0x390] ;  /* 0x0000e400ff047b82 */ /* 0x000e220000000a00 */
[----:B------:R-:W1:Y:S07]  /*0030*/  LDCU.64 UR4, c[0x0][0x358] ;  /* 0x00006b00ff0477ac */ /* 0x000e6e0008000a00 */
[----:B------:R-:W1:Y:S08]  /*0040*/  LDC.64 R6, c[0x0][0x380] ;  /* 0x0000e000ff067b82 */ /* 0x000e700000000a00 */
[----:B------:R-:W2:Y:S08]  /*0050*/  LDC.64 R8, c[0x0][0x388] ;  /* 0x0000e200ff087b82 */ /* 0x000eb00000000a00 */
[----:B------:R-:W3:Y:S01]  /*0060*/  LDC.64 R2, c[0x0][0x398] ;  /* 0x0000e600ff027b82 */ /* 0x000ee20000000a00 */
[C---:B0-----:R-:W-:Y:S01]  /*0070*/  IMAD.WIDE.U32 R4, R0.reuse, 0x8, R4 ;  /* 0x0000000800047825 */ /* 0x041fe200078e0004 */
[----:B-1----:R-:W4:Y:S04]  /*0080*/  LDG.E.64 R10, desc[UR4][R6.64] ;  /* 0x00000004060a7981 */ /* 0x002f28000c1e1b00 */
[----:B------:R-:W4:Y:S04]  /*0090*/  LDG.E.64 R14, desc[UR4][R4.64] ;  /* 0x00000004040e7981 */ /* 0x000f28000c1e1b00 */
[----:B--2---:R-:W4:Y:S01]  /*00a0*/  LDG.E.64 R12, desc[UR4][R8.64] ;  /* 0x00000004080c7981 */ /* 0x004f22000c1e1b00 */
[----:B---3--:R-:W-:-:S05]  /*00b0*/  IMAD.WIDE.U32 R2, R0, 0x8, R2 ;  /* 0x0000000800027825 */ /* 0x008fca00078e0002 */
[----:B------:R-:W2:Y:S01]  /*00c0*/  LDG.E.64 R16, desc[UR4][R2.64] ;  /* 0x0000000402107981 */ /* 0x000ea2000c1e1b00 */
[----:B------:R-:W-:Y:S01]  /*00d0*/  UMOV UR6, 0x47ae147b ;  /* 0x47ae147b00067882 */ /* 0x000fe20000000000 */
[----:B------:R-:W-:Y:S01]  /*00e0*/  UMOV UR7, 0x3f847ae1 ;  /* 0x3f847ae100077882 */ /* 0x000fe20000000000 */
[----:B----4-:R-:W-:Y:S01]  /*00f0*/  DFMA R12, R12, R14, R10 ;  /* 0x0000000e0c0c722b */ /* 0x010fe2000000000a */
[----:B------:R-:W0:Y:S07]  /*0100*/  LDC.64 R14, c[0x0][0x3a0] ;  /* 0x0000e800ff0e7b82 */ /* 0x000e2e0000000a00 */
[----:B--2---:R-:W-:Y:S01]  /*0110*/  DADD R12, R12, -R16 ;  /* 0x000000000c0c7229 */ /* 0x004fe20000000810 */
[----:B------:R-:W1:Y:S07]  /*0120*/  LDC.64 R16, c[0x0][0x3a8] ;  /* 0x0000ea00ff107b82 */ /* 0x000e6e0000000a00 */
[----:B------:R-:W-:-:S10]  /*0130*/  DFMA R12, R12, -UR6, R10 ;  /* 0x800000060c0c7c2b */ /* 0x000fd4000800000a */
[----:B------:R-:W2:Y:S01]  /*0140*/  F2I.F64.TRUNC R13, R12 ;  /* 0x0000000c000d7311 */ /* 0x000ea2000030d100 */
[----:B0-----:R-:W-:-:S05]  /*0150*/  IMAD.WIDE.U32 R10, R0, 0x4, R14 ;  /* 0x00000004000a7825 */ /* 0x001fca00078e000e */
[----:B--2---:R1:W-:Y:S04]  /*0160*/  STG.E desc[UR4][R10.64], R13 ;  /* 0x0000000d0a007986 */ /* 0x0043e8000c101904 */
[----:B------:R-:W2:Y:S04]  /*0170*/  LDG.E.64 R8, desc[UR4][R8.64] ;  /* 0x0000000408087981 */ /* 0x000ea8000c1e1b00 */
[----:B------:R-:W2:Y:S04]  /*0180*/  LDG.E.64 R6, desc[UR4][R6.64] ;  /* 0x0000000406067981 */ /* 0x000ea8000c1e1b00 */
[----:B------:R-:W2:Y:S04]  /*0190*/  LDG.E.64 R4, desc[UR4][R4.64] ;  /* 0x0000000404047981 */ /* 0x000ea8000c1e1b00 */
[----:B------:R-:W3:Y:S01]  /*01a0*/  LDG.E.64 R2, desc[UR4][R2.64] ;  /* 0x0000000402027981 */ /* 0x000ee2000c1e1b00 */
[----:B-1----:R-:W-:Y:S01]  /*01b0*/  IMAD.WIDE.U32 R10, R0, 0x4, R16 ;  /* 0x00000004000a7825 */ /* 0x002fe200078e0010 */
[----:B--2---:R-:W-:-:S08]  /*01c0*/  DFMA R14, R8, R4, R6 ;  /* 0x00000004080e722b */ /* 0x004fd00000000006 */
[----:B---3--:R-:W-:-:S08]  /*01d0*/  DADD R14, R14, -R2 ;  /* 0x000000000e0e7229 */ /* 0x008fd00000000802 */
[----:B------:R-:W-:-:S08]  /*01e0*/  DMUL R14, R4, R14 ;  /* 0x0000000e040e7228 */ /* 0x000fd00000000000 */
[----:B------:R-:W-:-:S10]  /*01f0*/  DFMA R14, R14, -UR6, R8 ;  /* 0x800000060e0e7c2b */ /* 0x000fd40008000008 */
[----:B------:R-:W0:Y:S02]  /*0200*/  F2I.F64.TRUNC R15, R14 ;  /* 0x0000000e000f7311 */ /* 0x000e24000030d100 */
[----:B0-----:R-:W-:Y:S01]  /*0210*/  STG.E desc[UR4][R10.64], R15 ;  /* 0x0000000f0a007986 */ /* 0x001fe2000c101904 */
[----:B------:R-:W-:Y:S06]  /*0220*/  BAR.SYNC.DEFER_BLOCKING 0x0 ;  /* 0x0000000000007b1d */ /* 0x000fec0000010000 */
[----:B------:R-:W-:Y:S05]  /*0230*/  EXIT ;  /* 0x000000000000794d */ /* 0x000fea0003800000 */
.L_x_0:
[----:B------:R-:W-:-:S00]  /*0240*/  BRA `(.L_x_0) ;  /* 0xfffffffc00fc7947 */ /* 0x000fc0000383ffff */
[----:B------:R-:W-:-:S00]  /*0250*/  NOP ;  /* 0x0000000000007918 */ /* 0x000fc00000000000 */
        /* <DEDUP_REMOVED lines=10> */
.L_x_1:


//--------------------- .nv.shared.reserved.0     --------------------------
	.section	.nv.shared.reserved.0,"aw",@nobits
	.weak		__nv_reservedSMEM_offset_0_alias
	.size		__nv_reservedSMEM_offset_0_alias, 0, 64
	.other		__nv_reservedSMEM_offset_0_alias,@"STO_CUDA_RESERVED_SHARED STV_DEFAULT"
__nv_reservedSMEM_offset_0_alias:
	.zero		0
	.zero		64


//--------------------- .nv.constant0.linear_regression_sub_update --------------------------
	.section	.nv.constant0.linear_regression_sub_update,"a",@progbits
	.sectionflags	@""
	.align	4
.nv.constant0.linear_regression_sub_update:
	.zero		944


//--------------------- SYMBOLS --------------------------

	.type		.nv.reservedSmem.offset0,@object
	.size		.nv.reservedSmem.offset0,0x4
